//
// Generated by NVIDIA NVVM Compiler
//
// Compiler Build ID: CL-36424714
// Cuda compilation tools, release 13.0, V13.0.88
// Based on NVVM 20.0.0
//

.version 9.0
.target sm_100
.address_size 64

	// .globl	_Z13search_kernelPciS_i

.visible .entry _Z13search_kernelPciS_i(
	.param .u64 .ptr .align 1 _Z13search_kernelPciS_i_param_0,
	.param .u32 _Z13search_kernelPciS_i_param_1,
	.param .u64 .ptr .align 1 _Z13search_kernelPciS_i_param_2,
	.param .u32 _Z13search_kernelPciS_i_param_3
)
{
	.reg .pred 	%p<12>;
	.reg .b16 	%rs<11>;
	.reg .b32 	%r<33>;
	.reg .b64 	%rd<24>;

	ld.param.u64 	%rd14, [_Z13search_kernelPciS_i_param_0];
	ld.param.u64 	%rd13, [_Z13search_kernelPciS_i_param_2];
	ld.param.u32 	%r14, [_Z13search_kernelPciS_i_param_3];
	cvta.to.global.u64 	%rd15, %rd14;
	mov.u32 	%r15, %tid.x;
	mov.u32 	%r16, %ntid.x;
	mov.u32 	%r17, %ctaid.x;
	mad.lo.s32 	%r18, %r16, %r17, %r15;
	mul.wide.s32 	%rd16, %r18, 128;
	add.s64 	%rd1, %rd15, %rd16;
	add.s64 	%rd2, %rd14, %rd16;
	add.s64 	%rd22, %rd1, 124;
	add.s64 	%rd23, %rd2, 124;
	ld.global.u8 	%rs4, [%rd1+124];
	setp.ne.s16 	%p1, %rs4, 0;
	@%p1 bra 	$L__BB0_2;
$L__BB0_1:
	add.s64 	%rd7, %rd22, -1;
	add.s64 	%rd23, %rd23, -1;
	ld.global.u8 	%rs5, [%rd22+-1];
	setp.eq.s16 	%p2, %rs5, 0;
	mov.u64 	%rd22, %rd7;
	@%p2 bra 	$L__BB0_1;
$L__BB0_2:
	cvt.u32.u64 	%r20, %rd2;
	cvt.u32.u64 	%r21, %rd23;
	sub.s32 	%r1, %r21, %r20;
	add.s32 	%r2, %r1, -4;
	setp.lt.s32 	%p3, %r14, 129;
	mov.b32 	%r31, 0;
	@%p3 bra 	$L__BB0_11;
	add.s64 	%rd10, %rd1, 4;
	ld.global.u8 	%rs1, [%rd1+4];
	add.s32 	%r3, %r1, -3;
	add.s32 	%r4, %r14, -129;
	cvta.to.global.u64 	%rd11, %rd13;
	mov.b32 	%r27, 0;
	mov.u32 	%r31, %r27;
$L__BB0_4:
	cvt.u64.u32 	%rd17, %r27;
	add.s64 	%rd12, %rd11, %rd17;
	ld.global.u8 	%rs6, [%rd12];
	setp.ne.s16 	%p4, %rs1, %rs6;
	@%p4 bra 	$L__BB0_10;
	setp.lt.s32 	%p5, %r2, 0;
	mov.b32 	%r30, 0;
	@%p5 bra 	$L__BB0_9;
	mov.b32 	%r30, 0;
	mov.u16 	%rs10, %rs1;
$L__BB0_7:
	setp.eq.s16 	%p6, %rs10, 0;
	@%p6 bra 	$L__BB0_9;
	add.s32 	%r8, %r30, 1;
	cvt.u64.u32 	%rd18, %r30;
	add.s64 	%rd19, %rd10, %rd18;
	ld.global.u8 	%rs10, [%rd19+1];
	add.s64 	%rd20, %rd12, %rd18;
	ld.global.u8 	%rs9, [%rd20+1];
	setp.eq.s16 	%p7, %rs10, %rs9;
	setp.lt.s32 	%p8, %r30, %r2;
	and.pred  	%p9, %p7, %p8;
	mov.u32 	%r30, %r8;
	@%p9 bra 	$L__BB0_7;
$L__BB0_9:
	setp.eq.s32 	%p10, %r30, %r3;
	selp.u32 	%r25, 1, 0, %p10;
	add.s32 	%r31, %r31, %r25;
$L__BB0_10:
	add.s32 	%r12, %r27, 1;
	setp.ne.s32 	%p11, %r27, %r4;
	mov.u32 	%r27, %r12;
	@%p11 bra 	$L__BB0_4;
$L__BB0_11:
	atom.global.add.u32 	%r26, [%rd1], %r31;
	ret;

}


// ===== COMPILED SASS (sm_100) =====

	.target	sm_100

	.elftype	@"ET_EXEC"


//--------------------- .note.nv.tkinfo           --------------------------
	.section	.note.nv.tkinfo,"",@"SHT_NOTE"
	.sectionflags	@"SHF_NOTE_NV_TKINFO"
	.tkinfo
        /*0018*/ 	.word	0x00000002
        /*0030*/ 	.string	""
        /*0030*/ 	.string	"ptxas"
        /*0030*/ 	.string	"Cuda compilation tools, release 13.0, V13.0.88"
        /*0030*/ 	.string	"Build cuda_13.0.r13.0/compiler.36424714_0"
        /*0030*/ 	.string	"-arch sm_100 -m 64 "



//--------------------- .note.nv.cuinfo           --------------------------
	.section	.note.nv.cuinfo,"",@"SHT_NOTE"
	.sectionflags	@"SHF_NOTE_NV_CUINFO"
        /*0018*/ 	.short	0x0002
        /*001a*/ 	.short	0x0064
        /*001c*/ 	.short	0x0082
	.zero		2


//--------------------- .nv.info                  --------------------------
	.section	.nv.info,"",@"SHT_CUDA_INFO"
	.align	4


	//----- nvinfo : EIATTR_REGCOUNT
	.align		4
        /*0000*/ 	.byte	0x04, 0x2f
        /*0002*/ 	.short	(.L_1 - .L_0)
	.align		4
.L_0:
        /*0004*/ 	.word	index@(_Z13search_kernelPciS_i)
        /*0008*/ 	.word	0x0000000e


	//----- nvinfo : EIATTR_FRAME_SIZE
	.align		4
.L_1:
        /*000c*/ 	.byte	0x04, 0x11
        /*000e*/ 	.short	(.L_3 - .L_2)
	.align		4
.L_2:
        /*0010*/ 	.word	index@(_Z13search_kernelPciS_i)
        /*0014*/ 	.word	0x00000000


	//----- nvinfo : EIATTR_MIN_STACK_SIZE
	.align		4
.L_3:
        /*0018*/ 	.byte	0x04, 0x12
        /*001a*/ 	.short	(.L_5 - .L_4)
	.align		4
.L_4:
        /*001c*/ 	.word	index@(_Z13search_kernelPciS_i)
        /*0020*/ 	.word	0x00000000
.L_5:


//--------------------- .nv.compat                --------------------------
	.section	.nv.compat,"",@"SHT_CUDA_COMPAT_INFO"
	.align	4
        /*0000*/ 	.byte	0x02, 0x09, 0x00, 0x00, 0x02, 0x02, 0x01, 0x00, 0x02, 0x05, 0x05, 0x00, 0x03, 0x07, 0x01, 0x01
        /*0010*/ 	.byte	0x02, 0x03, 0x00, 0x00, 0x02, 0x06, 0x01, 0x00, 0x04, 0x0b, 0x08, 0x00, 0x09, 0x00, 0x00, 0x00
        /*0020*/ 	.byte	0x00, 0x00, 0x00, 0x00


//--------------------- .nv.info._Z13search_kernelPciS_i --------------------------
	.section	.nv.info._Z13search_kernelPciS_i,"",@"SHT_CUDA_INFO"
	.sectionflags	@""
	.align	4


	//----- nvinfo : EIATTR_CUDA_API_VERSION
	.align		4
        /*0000*/ 	.byte	0x04, 0x37
        /*0002*/ 	.short	(.L_7 - .L_6)
.L_6:
        /*0004*/ 	.word	0x00000082


	//----- nvinfo : EIATTR_KPARAM_INFO
	.align		4
.L_7:
        /*0008*/ 	.byte	0x04, 0x17
        /*000a*/ 	.short	(.L_9 - .L_8)
.L_8:
        /*000c*/ 	.word	0x00000000
        /*0010*/ 	.short	0x0003
        /*0012*/ 	.short	0x0018
        /*0014*/ 	.byte	0x00, 0xf0, 0x11, 0x00


	//----- nvinfo : EIATTR_KPARAM_INFO
	.align		4
.L_9:
        /*0018*/ 	.byte	0x04, 0x17
        /*001a*/ 	.short	(.L_11 - .L_10)
.L_10:
        /*001c*/ 	.word	0x00000000
        /*0020*/ 	.short	0x0002
        /*0022*/ 	.short	0x0010
        /*0024*/ 	.byte	0x00, 0xf5, 0x21, 0x00


	//----- nvinfo : EIATTR_KPARAM_INFO
	.align		4
.L_11:
        /*0028*/ 	.byte	0x04, 0x17
        /*002a*/ 	.short	(.L_13 - .L_12)
.L_12:
        /*002c*/ 	.word	0x00000000
        /*0030*/ 	.short	0x0001
        /*0032*/ 	.short	0x0008
        /*0034*/ 	.byte	0x00, 0xf0, 0x11, 0x00


	//----- nvinfo : EIATTR_KPARAM_INFO
	.align		4
.L_13:
        /*0038*/ 	.byte	0x04, 0x17
        /*003a*/ 	.short	(.L_15 - .L_14)
.L_14:
        /*003c*/ 	.word	0x00000000
        /*0040*/ 	.short	0x0000
        /*0042*/ 	.short	0x0000
        /*0044*/ 	.byte	0x00, 0xf5, 0x21, 0x00


	//----- nvinfo : EIATTR_SPARSE_MMA_MASK
	.align		4
.L_15:
        /*0048*/ 	.byte	0x03, 0x50
        /*004a*/ 	.short	0x0000


	//----- nvinfo : EIATTR_MAXREG_COUNT
	.align		4
        /*004c*/ 	.byte	0x03, 0x1b
        /*004e*/ 	.short	0x00ff


	//----- nvinfo : EIATTR_MERCURY_ISA_VERSION
	.align		4
        /*0050*/ 	.byte	0x03, 0x5f
        /*0052*/ 	.short	0x0101


	//----- nvinfo : EIATTR_VRC_CTA_INIT_COUNT
	.align		4
        /*0054*/ 	.byte	0x02, 0x4a
	.zero		1
	.zero		1


	//----- nvinfo : EIATTR_EXIT_INSTR_OFFSETS
	.align		4
        /*0058*/ 	.byte	0x04, 0x1c
        /*005a*/ 	.short	(.L_17 - .L_16)


	//   ....[0]....
.L_16:
        /*005c*/ 	.word	0x000004a0


	//----- nvinfo : EIATTR_CRS_STACK_SIZE
	.align		4
.L_17:
        /*0060*/ 	.byte	0x04, 0x1e
        /*0062*/ 	.short	(.L_19 - .L_18)
.L_18:
        /*0064*/ 	.word	0x00000000


	//----- nvinfo : EIATTR_CBANK_PARAM_SIZE
	.align		4
.L_19:
        /*0068*/ 	.byte	0x03, 0x19
        /*006a*/ 	.short	0x001c


	//----- nvinfo : EIATTR_PARAM_CBANK
	.align		4
        /*006c*/ 	.byte	0x04, 0x0a
        /*006e*/ 	.short	(.L_21 - .L_20)
	.align		4
.L_20:
        /*0070*/ 	.word	index@(.nv.constant0._Z13search_kernelPciS_i)
        /*0074*/ 	.short	0x0380
        /*0076*/ 	.short	0x001c


	//----- nvinfo : EIATTR_SW_WAR
	.align		4
.L_21:
        /*0078*/ 	.byte	0x04, 0x36
        /*007a*/ 	.short	(.L_23 - .L_22)
.L_22:
        /*007c*/ 	.word	0x00000008
.L_23:


//--------------------- .nv.callgraph             --------------------------
	.section	.nv.callgraph,"",@"SHT_CUDA_CALLGRAPH"
	.align	4
	.sectionentsize	8
	.align		4
        /*0000*/ 	.word	0x00000000
	.align		4
        /*0004*/ 	.word	0xffffffff
	.align		4
        /*0008*/ 	.word	0x00000000
	.align		4
        /*000c*/ 	.word	0xfffffffe
	.align		4
        /*0010*/ 	.word	0x00000000
	.align		4
        /*0014*/ 	.word	0xfffffffd
	.align		4
        /*0018*/ 	.word	0x00000000
	.align		4
        /*001c*/ 	.word	0xfffffffc


//--------------------- .text._Z13search_kernelPciS_i --------------------------
	.section	.text._Z13search_kernelPciS_i,"ax",@progbits
	.align	128
        .global         _Z13search_kernelPciS_i
        .type           _Z13search_kernelPciS_i,@function
        .size           _Z13search_kernelPciS_i,(.L_x_11 - _Z13search_kernelPciS_i)
        .other          _Z13search_kernelPciS_i,@"STO_CUDA_ENTRY STV_DEFAULT"
_Z13search_kernelPciS_i:
.text._Z13search_kernelPciS_i:
[----:B------:R-:W-:Y:S01]  /*0000*/  LDC R1, c[0x0][0x37c] ;  /* 0x0000df00ff017b82 */ /* 0x000fe20000000800 */
[----:B------:R-:W0:Y:S07]  /*0010*/  S2R R5, SR_TID.X ;  /* 0x0000000000057919 */ /* 0x000e2e0000002100 */
[----:B------:R-:W1:Y:S01]  /*0020*/  LDC.64 R2, c[0x0][0x380] ;  /* 0x0000e000ff027b82 */ /* 0x000e620000000a00 */
[----:B------:R-:W0:Y:S01]  /*0030*/  LDCU UR4, c[0x0][0x360] ;  /* 0x00006c00ff0477ac */ /* 0x000e220008000800 */
[----:B------:R-:W0:Y:S01]  /*0040*/  S2R R0, SR_CTAID.X ;  /* 0x0000000000007919 */ /* 0x000e220000002500 */
[----:B------:R-:W2:Y:S01]  /*0050*/  LDCU.64 UR10, c[0x0][0x358] ;  /* 0x00006b00ff0a77ac */ /* 0x000ea20008000a00 */
[----:B0-----:R-:W-:-:S04]  /*0060*/  IMAD R5, R0, UR4, R5 ;  /* 0x0000000400057c24 */ /* 0x001fc8000f8e0205 */
[----:B-1----:R-:W-:-:S05]  /*0070*/  IMAD.WIDE R2, R5, 0x80, R2 ;  /* 0x0000008005027825 */ /* 0x002fca00078e0202 */
[----:B--2---:R-:W2:Y:S01]  /*0080*/  LDG.E.U8 R0, desc[UR10][R2.64+0x7c] ;  /* 0x00007c0a02007981 */ /* 0x004ea2000c1e1100 */
[----:B------:R-:W-:Y:S01]  /*0090*/  BSSY.RECONVERGENT B0, `(.L_x_0) ;  /* 0x000000e000007945 */ /* 0x000fe20003800200 */
[----:B--2---:R-:W-:Y:S02]  /*00a0*/  ISETP.NE.AND P0, PT, R0, RZ, PT ;  /* 0x000000ff0000720c */ /* 0x004fe40003f05270 */
[----:B------:R-:W-:-:S05]  /*00b0*/  IADD3 R0, P1, PT, R2, 0x7c, RZ ;  /* 0x0000007c02007810 */ /* 0x000fca0007f3e0ff */
[----:B------:R-:W-:Y:S02]  /*00c0*/  IMAD.X R6, RZ, RZ, R3, P1 ;  /* 0x000000ffff067224 */ /* 0x000fe400008e0603 */
[----:B------:R-:W-:-:S04]  /*00d0*/  IMAD.MOV.U32 R7, RZ, RZ, R0 ;  /* 0x000000ffff077224 */ /* 0x000fc800078e0000 */
[----:B------:R-:W-:Y:S05]  /*00e0*/  @P0 BRA `(.L_x_1) ;  /* 0x0000000000200947 */ /* 0x000fea0003800000 */
.L_x_2:
[----:B------:R-:W-:Y:S02]  /*00f0*/  IMAD.MOV.U32 R4, RZ, RZ, R0 ;  /* 0x000000ffff047224 */ /* 0x000fe400078e0000 */
[----:B------:R-:W-:-:S05]  /*0100*/  IMAD.MOV.U32 R5, RZ, RZ, R6 ;  /* 0x000000ffff057224 */ /* 0x000fca00078e0006 */
[----:B------:R-:W2:Y:S01]  /*0110*/  LDG.E.U8 R4, desc[UR10][R4.64+-0x1] ;  /* 0xffffff0a04047981 */ /* 0x000ea2000c1e1100 */
[----:B------:R-:W-:Y:S02]  /*0120*/  IADD3 R0, P1, PT, R0, -0x1, RZ ;  /* 0xffffffff00007810 */ /* 0x000fe40007f3e0ff */
[----:B------:R-:W-:Y:S02]  /*0130*/  IADD3 R7, PT, PT, R7, -0x1, RZ ;  /* 0xffffffff07077810 */ /* 0x000fe40007ffe0ff */
[----:B------:R-:W-:Y:S02]  /*0140*/  IADD3.X R6, PT, PT, R6, -0x1, RZ, P1, !PT ;  /* 0xffffffff06067810 */ /* 0x000fe40000ffe4ff */
[----:B--2---:R-:W-:-:S13]  /*0150*/  ISETP.NE.AND P0, PT, R4, RZ, PT ;  /* 0x000000ff0400720c */ /* 0x004fda0003f05270 */
[----:B------:R-:W-:Y:S05]  /*0160*/  @!P0 BRA `(.L_x_2) ;  /* 0xfffffffc00e08947 */ /* 0x000fea000383ffff */
.L_x_1:
[----:B------:R-:W-:Y:S05]  /*0170*/  BSYNC.RECONVERGENT B0 ;  /* 0x0000000000007941 */ /* 0x000fea0003800200 */
.L_x_0:
[----:B------:R-:W0:Y:S01]  /*0180*/  LDCU UR5, c[0x0][0x398] ;  /* 0x00007300ff0577ac */ /* 0x000e220008000800 */
[----:B------:R-:W-:Y:S01]  /*0190*/  IMAD.MOV.U32 R9, RZ, RZ, RZ ;  /* 0x000000ffff097224 */ /* 0x000fe200078e00ff */
[----:B0-----:R-:W-:-:S09]  /*01a0*/  UISETP.GE.AND UP0, UPT, UR5, 0x81, UPT ;  /* 0x000000810500788c */ /* 0x001fd2000bf06270 */
[----:B------:R-:W-:Y:S05]  /*01b0*/  BRA.U !UP0, `(.L_x_3) ;  /* 0x0000000108b47547 */ /* 0x000fea000b800000 */
[----:B------:R0:W5:Y:S01]  /*01c0*/  LDG.E.U8 R0, desc[UR10][R2.64+0x4] ;  /* 0x0000040a02007981 */ /* 0x000162000c1e1100 */
[----:B------:R-:W-:Y:S01]  /*01d0*/  IMAD.IADD R7, R7, 0x1, -R2 ;  /* 0x0000000107077824 */ /* 0x000fe200078e0a02 */
[----:B------:R-:W-:Y:S01]  /*01e0*/  UIADD3 UR5, UPT, UPT, UR5, -0x81, URZ ;  /* 0xffffff7f05057890 */ /* 0x000fe2000fffe0ff */
[----:B------:R-:W-:Y:S01]  /*01f0*/  IMAD.MOV.U32 R9, RZ, RZ, RZ ;  /* 0x000000ffff097224 */ /* 0x000fe200078e00ff */
[----:B------:R-:W-:Y:S01]  /*0200*/  UMOV UR4, URZ ;  /* 0x000000ff00047c82 */ /* 0x000fe20008000000 */
[C---:B------:R-:W-:Y:S01]  /*0210*/  VIADD R10, R7.reuse, 0xfffffffd ;  /* 0xfffffffd070a7836 */ /* 0x040fe20000000000 */
[----:B------:R-:W-:-:S08]  /*0220*/  IADD3 R8, PT, PT, R7, -0x4, RZ ;  /* 0xfffffffc07087810 */ /* 0x000fd00007ffe0ff */
.L_x_9:
[----:B------:R-:W1:Y:S02]  /*0230*/  LDCU.64 UR6, c[0x0][0x390] ;  /* 0x00007200ff0677ac */ /* 0x000e640008000a00 */
[----:B-1----:R-:W-:-:S04]  /*0240*/  UIADD3 UR8, UP0, UPT, UR4, UR6, URZ ;  /* 0x0000000604087290 */ /* 0x002fc8000ff1e0ff */
[----:B------:R-:W-:Y:S02]  /*0250*/  UIADD3.X UR7, UPT, UPT, URZ, UR7, URZ, UP0, !UPT ;  /* 0x00000007ff077290 */ /* 0x000fe400087fe4ff */
[----:B------:R-:W-:-:S04]  /*0260*/  IMAD.U32 R4, RZ, RZ, UR8 ;  /* 0x00000008ff047e24 */ /* 0x000fc8000f8e00ff */
[----:B------:R-:W-:-:S06]  /*0270*/  IMAD.U32 R5, RZ, RZ, UR7 ;  /* 0x00000007ff057e24 */ /* 0x000fcc000f8e00ff */
[----:B------:R-:W2:Y:S01]  /*0280*/  LDG.E.U8 R5, desc[UR10][R4.64] ;  /* 0x0000000a04057981 */ /* 0x000ea2000c1e1100 */
[----:B------:R-:W-:Y:S01]  /*0290*/  UMOV UR6, UR4 ;  /* 0x0000000400067c82 */ /* 0x000fe20008000000 */
[----:B------:R-:W-:Y:S01]  /*02a0*/  UIADD3 UR4, UPT, UPT, UR4, 0x1, URZ ;  /* 0x0000000104047890 */ /* 0x000fe2000fffe0ff */
[----:B------:R-:W-:Y:S01]  /*02b0*/  BSSY.RECONVERGENT B0, `(.L_x_4) ;  /* 0x000001c000007945 */ /* 0x000fe20003800200 */
[----:B------:R-:W-:Y:S01]  /*02c0*/  UISETP.NE.AND UP0, UPT, UR6, UR5, UPT ;  /* 0x000000050600728c */ /* 0x000fe2000bf05270 */
[----:B--2--5:R-:W-:-:S13]  /*02d0*/  ISETP.NE.AND P0, PT, R0, R5, PT ;  /* 0x000000050000720c */ /* 0x024fda0003f05270 */
[----:B------:R-:W-:Y:S05]  /*02e0*/  @P0 BRA `(.L_x_5) ;  /* 0x0000000000600947 */ /* 0x000fea0003800000 */
[----:B------:R-:W-:Y:S01]  /*02f0*/  ISETP.GE.AND P0, PT, R8, RZ, PT ;  /* 0x000000ff0800720c */ /* 0x000fe20003f06270 */
[----:B------:R-:W-:Y:S01]  /*0300*/  BSSY.RECONVERGENT B1, `(.L_x_6) ;  /* 0x0000012000017945 */ /* 0x000fe20003800200 */
[----:B------:R-:W-:-:S11]  /*0310*/  HFMA2 R11, -RZ, RZ, 0, 0 ;  /* 0x00000000ff0b7431 */ /* 0x000fd600000001ff */
[----:B------:R-:W-:Y:S05]  /*0320*/  @!P0 BRA `(.L_x_7) ;  /* 0x00000000003c8947 */ /* 0x000fea0003800000 */
[----:B------:R-:W-:Y:S01]  /*0330*/  IMAD.MOV.U32 R11, RZ, RZ, RZ ;  /* 0x000000ffff0b7224 */ /* 0x000fe200078e00ff */
[----:B------:R-:W-:-:S07]  /*0340*/  PRMT R4, R0, 0x7610, R4 ;  /* 0x0000761000047816 */ /* 0x000fce0000000004 */
.L_x_8:
[----:B------:R-:W-:-:S04]  /*0350*/  PRMT R4, R4, 0x9910, RZ ;  /* 0x0000991004047816 */ /* 0x000fc800000000ff */
[----:B------:R-:W-:-:S13]  /*0360*/  ISETP.NE.AND P0, PT, R4, RZ, PT ;  /* 0x000000ff0400720c */ /* 0x000fda0003f05270 */
[----:B------:R-:W-:Y:S05]  /*0370*/  @!P0 BRA `(.L_x_7) ;  /* 0x0000000000288947 */ /* 0x000fea0003800000 */
[----:B------:R-:W-:Y:S02]  /*0380*/  IADD3 R4, P0, PT, R2, R11, RZ ;  /* 0x0000000b02047210 */ /* 0x000fe40007f1e0ff */
[----:B------:R-:W-:-:S03]  /*0390*/  IADD3 R6, P1, PT, R11, UR8, RZ ;  /* 0x000000080b067c10 */ /* 0x000fc6000ff3e0ff */
[----:B------:R-:W-:Y:S01]  /*03a0*/  IMAD.X R5, RZ, RZ, R3, P0 ;  /* 0x000000ffff057224 */ /* 0x000fe200000e0603 */
[----:B------:R-:W-:-:S04]  /*03b0*/  IADD3.X R7, PT, PT, RZ, UR7, RZ, P1, !PT ;  /* 0x00000007ff077c10 */ /* 0x000fc80008ffe4ff */
[----:B------:R-:W2:Y:S04]  /*03c0*/  LDG.E.U8 R4, desc[UR10][R4.64+0x5] ;  /* 0x0000050a04047981 */ /* 0x000ea8000c1e1100 */
[----:B------:R-:W2:Y:S01]  /*03d0*/  LDG.E.U8 R7, desc[UR10][R6.64+0x1] ;  /* 0x0000010a06077981 */ /* 0x000ea2000c1e1100 */
[C---:B------:R-:W-:Y:S01]  /*03e0*/  ISETP.GE.AND P0, PT, R11.reuse, R8, PT ;  /* 0x000000080b00720c */ /* 0x040fe20003f06270 */
[----:B------:R-:W-:Y:S01]  /*03f0*/  VIADD R11, R11, 0x1 ;  /* 0x000000010b0b7836 */ /* 0x000fe20000000000 */
[----:B--2---:R-:W-:-:S13]  /*0400*/  ISETP.EQ.AND P1, PT, R4, R7, PT ;  /* 0x000000070400720c */ /* 0x004fda0003f22270 */
[----:B------:R-:W-:Y:S05]  /*0410*/  @!P0 BRA P1, `(.L_x_8) ;  /* 0xfffffffc00cc8947 */ /* 0x000fea000083ffff */
.L_x_7:
[----:B------:R-:W-:Y:S05]  /*0420*/  BSYNC.RECONVERGENT B1 ;  /* 0x0000000000017941 */ /* 0x000fea0003800200 */
.L_x_6:
[----:B------:R-:W-:Y:S01]  /*0430*/  ISETP.NE.AND P0, PT, R11, R10, PT ;  /* 0x0000000a0b00720c */ /* 0x000fe20003f05270 */
[----:B------:R-:W-:-:S12]  /*0440*/  VIADD R4, R9, 0x1 ;  /* 0x0000000109047836 */ /* 0x000fd80000000000 */
[----:B------:R-:W-:-:S05]  /*0450*/  @P0 IADD3 R4, PT, PT, R9, RZ, RZ ;  /* 0x000000ff09040210 */ /* 0x000fca0007ffe0ff */
[----:B------:R-:W-:-:S07]  /*0460*/  IMAD.MOV.U32 R9, RZ, RZ, R4 ;  /* 0x000000ffff097224 */ /* 0x000fce00078e0004 */
.L_x_5:
[----:B------:R-:W-:Y:S05]  /*0470*/  BSYNC.RECONVERGENT B0 ;  /* 0x0000000000007941 */ /* 0x000fea0003800200 */
.L_x_4:
[----:B------:R-:W-:Y:S05]  /*0480*/  BRA.U UP0, `(.L_x_9) ;  /* 0xfffffffd00687547 */ /* 0x000fea000b83ffff */
.L_x_3:
[----:B------:R-:W-:Y:S01]  /*0490*/  REDG.E.ADD.STRONG.GPU desc[UR10][R2.64], R9 ;  /* 0x000000090200798e */ /* 0x000fe2000c12e10a */
[----:B------:R-:W-:Y:S05]  /*04a0*/  EXIT ;  /* 0x000000000000794d */ /* 0x000fea0003800000 */
.L_x_10:
[----:B------:R-:W-:-:S00]  /*04b0*/  BRA `(.L_x_10) ;  /* 0xfffffffc00fc7947 */ /* 0x000fc0000383ffff */
[----:B------:R-:W-:-:S00]  /*04c0*/  NOP ;  /* 0x0000000000007918 */ /* 0x000fc00000000000 */
        /* <DEDUP_REMOVED lines=11> */
.L_x_11:


//--------------------- .nv.shared.reserved.0     --------------------------
	.section	.nv.shared.reserved.0,"aw",@nobits
	.weak		__nv_reservedSMEM_offset_0_alias
	.size		__nv_reservedSMEM_offset_0_alias, 0, 64
	.other		__nv_reservedSMEM_offset_0_alias,@"STO_CUDA_RESERVED_SHARED STV_DEFAULT"
__nv_reservedSMEM_offset_0_alias:
	.zero		0
	.zero		64


//--------------------- .nv.constant0._Z13search_kernelPciS_i --------------------------
	.section	.nv.constant0._Z13search_kernelPciS_i,"a",@progbits
	.sectionflags	@""
	.align	4
.nv.constant0._Z13search_kernelPciS_i:
	.zero		924


//--------------------- SYMBOLS --------------------------

	.type		.nv.reservedSmem.offset0,@object
	.size		.nv.reservedSmem.offset0,0x4
